//
// Generated by NVIDIA NVVM Compiler
//
// Compiler Build ID: CL-36424714
// Cuda compilation tools, release 13.0, V13.0.88
// Based on NVVM 20.0.0
//

.version 9.0
.target sm_100
.address_size 64

	// .globl	_Z6kernelP6uchar4ii
.const .align 8 .b8 dev_avg[768];

.visible .entry _Z6kernelP6uchar4ii(
	.param .u64 .ptr .align 1 _Z6kernelP6uchar4ii_param_0,
	.param .u32 _Z6kernelP6uchar4ii_param_1,
	.param .u32 _Z6kernelP6uchar4ii_param_2
)
{
	.reg .pred 	%p<27>;
	.reg .b16 	%rs<8>;
	.reg .b32 	%r<82>;
	.reg .b64 	%rd<21>;
	.reg .b64 	%fd<178>;

	ld.param.u64 	%rd5, [_Z6kernelP6uchar4ii_param_0];
	ld.param.u32 	%r30, [_Z6kernelP6uchar4ii_param_1];
	ld.param.u32 	%r31, [_Z6kernelP6uchar4ii_param_2];
	cvta.to.global.u64 	%rd1, %rd5;
	mov.u32 	%r32, %ntid.x;
	mov.u32 	%r33, %ctaid.x;
	mov.u32 	%r34, %tid.x;
	mad.lo.s32 	%r68, %r32, %r33, %r34;
	mov.u32 	%r35, %nctaid.x;
	mul.lo.s32 	%r2, %r32, %r35;
	setp.ge.s32 	%p1, %r68, %r30;
	@%p1 bra 	$L__BB0_16;
	setp.gt.s32 	%p2, %r31, 0;
	@%p2 bra 	$L__BB0_2;
	bra.uni 	$L__BB0_15;
$L__BB0_2:
	and.b32  	%r3, %r31, 7;
	and.b32  	%r4, %r31, 3;
	and.b32  	%r5, %r31, 2147483640;
	and.b32  	%r6, %r31, 1;
	mov.u64 	%rd18, dev_avg;
	add.s64 	%rd9, %rd18, 96;
$L__BB0_3:
	setp.lt.u32 	%p4, %r31, 8;
	mul.wide.s32 	%rd8, %r68, 4;
	add.s64 	%rd2, %rd1, %rd8;
	.pragma "used_bytes_mask 7";
	ld.global.u32 	%r38, [%rd2];
	bfe.u32 	%r39, %r38, 0, 8;
	cvt.u16.u32 	%rs2, %r39;
	and.b16  	%rs3, %rs2, 255;
	bfe.u32 	%r40, %r38, 8, 8;
	cvt.u16.u32 	%rs4, %r40;
	and.b16  	%rs5, %rs4, 255;
	bfe.u32 	%r41, %r38, 16, 8;
	cvt.u16.u32 	%rs6, %r41;
	and.b16  	%rs7, %rs6, 255;
	cvt.rn.f64.u16 	%fd1, %rs3;
	cvt.rn.f64.u16 	%fd2, %rs5;
	cvt.rn.f64.u16 	%fd3, %rs7;
	mov.f64 	%fd175, 0dFFF0000000000000;
	mov.b32 	%r75, 0;
	mov.u32 	%r80, %r75;
	@%p4 bra 	$L__BB0_6;
	mov.f64 	%fd175, 0dFFF0000000000000;
	mov.b32 	%r69, 0;
	mov.u64 	%rd20, %rd9;
	mov.u32 	%r80, %r69;
$L__BB0_5:
	.pragma "nounroll";
	ld.const.f64 	%fd13, [%rd20+-96];
	sub.f64 	%fd14, %fd1, %fd13;
	ld.const.f64 	%fd15, [%rd20+-88];
	sub.f64 	%fd16, %fd2, %fd15;
	ld.const.f64 	%fd17, [%rd20+-80];
	sub.f64 	%fd18, %fd3, %fd17;
	mul.f64 	%fd19, %fd16, %fd16;
	fma.rn.f64 	%fd20, %fd14, %fd14, %fd19;
	fma.rn.f64 	%fd21, %fd18, %fd18, %fd20;
	neg.f64 	%fd22, %fd21;
	setp.lt.f64 	%p5, %fd175, %fd22;
	selp.f64 	%fd23, %fd22, %fd175, %p5;
	selp.b32 	%r43, %r69, %r80, %p5;
	ld.const.f64 	%fd24, [%rd20+-72];
	sub.f64 	%fd25, %fd1, %fd24;
	ld.const.f64 	%fd26, [%rd20+-64];
	sub.f64 	%fd27, %fd2, %fd26;
	ld.const.f64 	%fd28, [%rd20+-56];
	sub.f64 	%fd29, %fd3, %fd28;
	mul.f64 	%fd30, %fd27, %fd27;
	fma.rn.f64 	%fd31, %fd25, %fd25, %fd30;
	fma.rn.f64 	%fd32, %fd29, %fd29, %fd31;
	neg.f64 	%fd33, %fd32;
	setp.lt.f64 	%p6, %fd23, %fd33;
	selp.f64 	%fd34, %fd33, %fd23, %p6;
	add.s32 	%r44, %r69, 1;
	selp.b32 	%r45, %r44, %r43, %p6;
	ld.const.f64 	%fd35, [%rd20+-48];
	sub.f64 	%fd36, %fd1, %fd35;
	ld.const.f64 	%fd37, [%rd20+-40];
	sub.f64 	%fd38, %fd2, %fd37;
	ld.const.f64 	%fd39, [%rd20+-32];
	sub.f64 	%fd40, %fd3, %fd39;
	mul.f64 	%fd41, %fd38, %fd38;
	fma.rn.f64 	%fd42, %fd36, %fd36, %fd41;
	fma.rn.f64 	%fd43, %fd40, %fd40, %fd42;
	neg.f64 	%fd44, %fd43;
	setp.lt.f64 	%p7, %fd34, %fd44;
	selp.f64 	%fd45, %fd44, %fd34, %p7;
	add.s32 	%r46, %r69, 2;
	selp.b32 	%r47, %r46, %r45, %p7;
	ld.const.f64 	%fd46, [%rd20+-24];
	sub.f64 	%fd47, %fd1, %fd46;
	ld.const.f64 	%fd48, [%rd20+-16];
	sub.f64 	%fd49, %fd2, %fd48;
	ld.const.f64 	%fd50, [%rd20+-8];
	sub.f64 	%fd51, %fd3, %fd50;
	mul.f64 	%fd52, %fd49, %fd49;
	fma.rn.f64 	%fd53, %fd47, %fd47, %fd52;
	fma.rn.f64 	%fd54, %fd51, %fd51, %fd53;
	neg.f64 	%fd55, %fd54;
	setp.lt.f64 	%p8, %fd45, %fd55;
	selp.f64 	%fd56, %fd55, %fd45, %p8;
	add.s32 	%r48, %r69, 3;
	selp.b32 	%r49, %r48, %r47, %p8;
	ld.const.f64 	%fd57, [%rd20];
	sub.f64 	%fd58, %fd1, %fd57;
	ld.const.f64 	%fd59, [%rd20+8];
	sub.f64 	%fd60, %fd2, %fd59;
	ld.const.f64 	%fd61, [%rd20+16];
	sub.f64 	%fd62, %fd3, %fd61;
	mul.f64 	%fd63, %fd60, %fd60;
	fma.rn.f64 	%fd64, %fd58, %fd58, %fd63;
	fma.rn.f64 	%fd65, %fd62, %fd62, %fd64;
	neg.f64 	%fd66, %fd65;
	setp.lt.f64 	%p9, %fd56, %fd66;
	selp.f64 	%fd67, %fd66, %fd56, %p9;
	add.s32 	%r50, %r69, 4;
	selp.b32 	%r51, %r50, %r49, %p9;
	ld.const.f64 	%fd68, [%rd20+24];
	sub.f64 	%fd69, %fd1, %fd68;
	ld.const.f64 	%fd70, [%rd20+32];
	sub.f64 	%fd71, %fd2, %fd70;
	ld.const.f64 	%fd72, [%rd20+40];
	sub.f64 	%fd73, %fd3, %fd72;
	mul.f64 	%fd74, %fd71, %fd71;
	fma.rn.f64 	%fd75, %fd69, %fd69, %fd74;
	fma.rn.f64 	%fd76, %fd73, %fd73, %fd75;
	neg.f64 	%fd77, %fd76;
	setp.lt.f64 	%p10, %fd67, %fd77;
	selp.f64 	%fd78, %fd77, %fd67, %p10;
	add.s32 	%r52, %r69, 5;
	selp.b32 	%r53, %r52, %r51, %p10;
	ld.const.f64 	%fd79, [%rd20+48];
	sub.f64 	%fd80, %fd1, %fd79;
	ld.const.f64 	%fd81, [%rd20+56];
	sub.f64 	%fd82, %fd2, %fd81;
	ld.const.f64 	%fd83, [%rd20+64];
	sub.f64 	%fd84, %fd3, %fd83;
	mul.f64 	%fd85, %fd82, %fd82;
	fma.rn.f64 	%fd86, %fd80, %fd80, %fd85;
	fma.rn.f64 	%fd87, %fd84, %fd84, %fd86;
	neg.f64 	%fd88, %fd87;
	setp.lt.f64 	%p11, %fd78, %fd88;
	selp.f64 	%fd89, %fd88, %fd78, %p11;
	add.s32 	%r54, %r69, 6;
	selp.b32 	%r55, %r54, %r53, %p11;
	ld.const.f64 	%fd90, [%rd20+72];
	sub.f64 	%fd91, %fd1, %fd90;
	ld.const.f64 	%fd92, [%rd20+80];
	sub.f64 	%fd93, %fd2, %fd92;
	ld.const.f64 	%fd94, [%rd20+88];
	sub.f64 	%fd95, %fd3, %fd94;
	mul.f64 	%fd96, %fd93, %fd93;
	fma.rn.f64 	%fd97, %fd91, %fd91, %fd96;
	fma.rn.f64 	%fd98, %fd95, %fd95, %fd97;
	neg.f64 	%fd99, %fd98;
	setp.lt.f64 	%p12, %fd89, %fd99;
	selp.f64 	%fd175, %fd99, %fd89, %p12;
	add.s32 	%r56, %r69, 7;
	selp.b32 	%r80, %r56, %r55, %p12;
	add.s64 	%rd20, %rd20, 192;
	add.s32 	%r69, %r69, 8;
	setp.ne.s32 	%p13, %r69, %r5;
	mov.u32 	%r75, %r5;
	@%p13 bra 	$L__BB0_5;
$L__BB0_6:
	setp.eq.s32 	%p14, %r3, 0;
	@%p14 bra 	$L__BB0_14;
	add.s32 	%r58, %r3, -1;
	setp.lt.u32 	%p15, %r58, 3;
	@%p15 bra 	$L__BB0_9;
	mul.wide.u32 	%rd11, %r75, 24;
	add.s64 	%rd13, %rd18, %rd11;
	ld.const.f64 	%fd100, [%rd13];
	sub.f64 	%fd101, %fd1, %fd100;
	ld.const.f64 	%fd102, [%rd13+8];
	sub.f64 	%fd103, %fd2, %fd102;
	ld.const.f64 	%fd104, [%rd13+16];
	sub.f64 	%fd105, %fd3, %fd104;
	mul.f64 	%fd106, %fd103, %fd103;
	fma.rn.f64 	%fd107, %fd101, %fd101, %fd106;
	fma.rn.f64 	%fd108, %fd105, %fd105, %fd107;
	neg.f64 	%fd109, %fd108;
	setp.lt.f64 	%p16, %fd175, %fd109;
	selp.f64 	%fd110, %fd109, %fd175, %p16;
	selp.b32 	%r59, %r75, %r80, %p16;
	add.s32 	%r60, %r75, 1;
	ld.const.f64 	%fd111, [%rd13+24];
	sub.f64 	%fd112, %fd1, %fd111;
	ld.const.f64 	%fd113, [%rd13+32];
	sub.f64 	%fd114, %fd2, %fd113;
	ld.const.f64 	%fd115, [%rd13+40];
	sub.f64 	%fd116, %fd3, %fd115;
	mul.f64 	%fd117, %fd114, %fd114;
	fma.rn.f64 	%fd118, %fd112, %fd112, %fd117;
	fma.rn.f64 	%fd119, %fd116, %fd116, %fd118;
	neg.f64 	%fd120, %fd119;
	setp.lt.f64 	%p17, %fd110, %fd120;
	selp.f64 	%fd121, %fd120, %fd110, %p17;
	selp.b32 	%r61, %r60, %r59, %p17;
	add.s32 	%r62, %r75, 2;
	ld.const.f64 	%fd122, [%rd13+48];
	sub.f64 	%fd123, %fd1, %fd122;
	ld.const.f64 	%fd124, [%rd13+56];
	sub.f64 	%fd125, %fd2, %fd124;
	ld.const.f64 	%fd126, [%rd13+64];
	sub.f64 	%fd127, %fd3, %fd126;
	mul.f64 	%fd128, %fd125, %fd125;
	fma.rn.f64 	%fd129, %fd123, %fd123, %fd128;
	fma.rn.f64 	%fd130, %fd127, %fd127, %fd129;
	neg.f64 	%fd131, %fd130;
	setp.lt.f64 	%p18, %fd121, %fd131;
	selp.f64 	%fd132, %fd131, %fd121, %p18;
	selp.b32 	%r63, %r62, %r61, %p18;
	add.s32 	%r64, %r75, 3;
	ld.const.f64 	%fd133, [%rd13+72];
	sub.f64 	%fd134, %fd1, %fd133;
	ld.const.f64 	%fd135, [%rd13+80];
	sub.f64 	%fd136, %fd2, %fd135;
	ld.const.f64 	%fd137, [%rd13+88];
	sub.f64 	%fd138, %fd3, %fd137;
	mul.f64 	%fd139, %fd136, %fd136;
	fma.rn.f64 	%fd140, %fd134, %fd134, %fd139;
	fma.rn.f64 	%fd141, %fd138, %fd138, %fd140;
	neg.f64 	%fd142, %fd141;
	setp.lt.f64 	%p19, %fd132, %fd142;
	selp.f64 	%fd175, %fd142, %fd132, %p19;
	selp.b32 	%r80, %r64, %r63, %p19;
	add.s32 	%r75, %r75, 4;
$L__BB0_9:
	setp.eq.s32 	%p20, %r4, 0;
	@%p20 bra 	$L__BB0_14;
	setp.eq.s32 	%p21, %r4, 1;
	@%p21 bra 	$L__BB0_12;
	mul.wide.u32 	%rd14, %r75, 24;
	add.s64 	%rd16, %rd18, %rd14;
	ld.const.f64 	%fd143, [%rd16];
	sub.f64 	%fd144, %fd1, %fd143;
	ld.const.f64 	%fd145, [%rd16+8];
	sub.f64 	%fd146, %fd2, %fd145;
	ld.const.f64 	%fd147, [%rd16+16];
	sub.f64 	%fd148, %fd3, %fd147;
	mul.f64 	%fd149, %fd146, %fd146;
	fma.rn.f64 	%fd150, %fd144, %fd144, %fd149;
	fma.rn.f64 	%fd151, %fd148, %fd148, %fd150;
	neg.f64 	%fd152, %fd151;
	setp.lt.f64 	%p22, %fd175, %fd152;
	selp.f64 	%fd153, %fd152, %fd175, %p22;
	selp.b32 	%r66, %r75, %r80, %p22;
	add.s32 	%r67, %r75, 1;
	ld.const.f64 	%fd154, [%rd16+24];
	sub.f64 	%fd155, %fd1, %fd154;
	ld.const.f64 	%fd156, [%rd16+32];
	sub.f64 	%fd157, %fd2, %fd156;
	ld.const.f64 	%fd158, [%rd16+40];
	sub.f64 	%fd159, %fd3, %fd158;
	mul.f64 	%fd160, %fd157, %fd157;
	fma.rn.f64 	%fd161, %fd155, %fd155, %fd160;
	fma.rn.f64 	%fd162, %fd159, %fd159, %fd161;
	neg.f64 	%fd163, %fd162;
	setp.lt.f64 	%p23, %fd153, %fd163;
	selp.f64 	%fd175, %fd163, %fd153, %p23;
	selp.b32 	%r80, %r67, %r66, %p23;
	add.s32 	%r75, %r75, 2;
$L__BB0_12:
	setp.eq.s32 	%p24, %r6, 0;
	@%p24 bra 	$L__BB0_14;
	mul.wide.u32 	%rd17, %r75, 24;
	add.s64 	%rd19, %rd18, %rd17;
	ld.const.f64 	%fd164, [%rd19];
	sub.f64 	%fd165, %fd1, %fd164;
	ld.const.f64 	%fd166, [%rd19+8];
	sub.f64 	%fd167, %fd2, %fd166;
	ld.const.f64 	%fd168, [%rd19+16];
	sub.f64 	%fd169, %fd3, %fd168;
	mul.f64 	%fd170, %fd167, %fd167;
	fma.rn.f64 	%fd171, %fd165, %fd165, %fd170;
	fma.rn.f64 	%fd172, %fd169, %fd169, %fd171;
	neg.f64 	%fd173, %fd172;
	setp.lt.f64 	%p25, %fd175, %fd173;
	selp.b32 	%r80, %r75, %r80, %p25;
$L__BB0_14:
	st.global.u8 	[%rd2+3], %r80;
	add.s32 	%r68, %r68, %r2;
	setp.lt.s32 	%p26, %r68, %r30;
	@%p26 bra 	$L__BB0_3;
	bra.uni 	$L__BB0_16;
$L__BB0_15:
	mul.wide.s32 	%rd6, %r68, 4;
	add.s64 	%rd7, %rd1, %rd6;
	mov.b16 	%rs1, 0;
	st.global.u8 	[%rd7+3], %rs1;
	add.s32 	%r68, %r68, %r2;
	setp.lt.s32 	%p3, %r68, %r30;
	@%p3 bra 	$L__BB0_15;
$L__BB0_16:
	ret;

}


// ===== COMPILED SASS (sm_100) =====

	.target	sm_100

	.elftype	@"ET_EXEC"


//--------------------- .note.nv.tkinfo           --------------------------
	.section	.note.nv.tkinfo,"",@"SHT_NOTE"
	.sectionflags	@"SHF_NOTE_NV_TKINFO"
	.tkinfo
        /*0018*/ 	.word	0x00000002
        /*0030*/ 	.string	""
        /*0030*/ 	.string	"ptxas"
        /*0030*/ 	.string	"Cuda compilation tools, release 13.0, V13.0.88"
        /*0030*/ 	.string	"Build cuda_13.0.r13.0/compiler.36424714_0"
        /*0030*/ 	.string	"-arch sm_100 -m 64 "



//--------------------- .note.nv.cuinfo           --------------------------
	.section	.note.nv.cuinfo,"",@"SHT_NOTE"
	.sectionflags	@"SHF_NOTE_NV_CUINFO"
        /*0018*/ 	.short	0x0002
        /*001a*/ 	.short	0x0064
        /*001c*/ 	.short	0x0082
	.zero		2


//--------------------- .nv.info                  --------------------------
	.section	.nv.info,"",@"SHT_CUDA_INFO"
	.align	4


	//----- nvinfo : EIATTR_REGCOUNT
	.align		4
        /*0000*/ 	.byte	0x04, 0x2f
        /*0002*/ 	.short	(.L_2 - .L_1)
	.align		4
.L_1:
        /*0004*/ 	.word	index@(_Z6kernelP6uchar4ii)
        /*0008*/ 	.word	0x0000001e


	//----- nvinfo : EIATTR_FRAME_SIZE
	.align		4
.L_2:
        /*000c*/ 	.byte	0x04, 0x11
        /*000e*/ 	.short	(.L_4 - .L_3)
	.align		4
.L_3:
        /*0010*/ 	.word	index@(_Z6kernelP6uchar4ii)
        /*0014*/ 	.word	0x00000000


	//----- nvinfo : EIATTR_MIN_STACK_SIZE
	.align		4
.L_4:
        /*0018*/ 	.byte	0x04, 0x12
        /*001a*/ 	.short	(.L_6 - .L_5)
	.align		4
.L_5:
        /*001c*/ 	.word	index@(_Z6kernelP6uchar4ii)
        /*0020*/ 	.word	0x00000000
.L_6:


//--------------------- .nv.compat                --------------------------
	.section	.nv.compat,"",@"SHT_CUDA_COMPAT_INFO"
	.align	4
        /*0000*/ 	.byte	0x02, 0x09, 0x00, 0x00, 0x02, 0x02, 0x01, 0x00, 0x02, 0x05, 0x05, 0x00, 0x03, 0x07, 0x01, 0x01
        /*0010*/ 	.byte	0x02, 0x03, 0x00, 0x00, 0x02, 0x06, 0x01, 0x00, 0x04, 0x0b, 0x08, 0x00, 0x01, 0x00, 0x00, 0x00
        /*0020*/ 	.byte	0x00, 0x00, 0x00, 0x00


//--------------------- .nv.info._Z6kernelP6uchar4ii --------------------------
	.section	.nv.info._Z6kernelP6uchar4ii,"",@"SHT_CUDA_INFO"
	.sectionflags	@""
	.align	4


	//----- nvinfo : EIATTR_CUDA_API_VERSION
	.align		4
        /*0000*/ 	.byte	0x04, 0x37
        /*0002*/ 	.short	(.L_8 - .L_7)
.L_7:
        /*0004*/ 	.word	0x00000082


	//----- nvinfo : EIATTR_KPARAM_INFO
	.align		4
.L_8:
        /*0008*/ 	.byte	0x04, 0x17
        /*000a*/ 	.short	(.L_10 - .L_9)
.L_9:
        /*000c*/ 	.word	0x00000000
        /*0010*/ 	.short	0x0002
        /*0012*/ 	.short	0x000c
        /*0014*/ 	.byte	0x00, 0xf0, 0x11, 0x00


	//----- nvinfo : EIATTR_KPARAM_INFO
	.align		4
.L_10:
        /*0018*/ 	.byte	0x04, 0x17
        /*001a*/ 	.short	(.L_12 - .L_11)
.L_11:
        /*001c*/ 	.word	0x00000000
        /*0020*/ 	.short	0x0001
        /*0022*/ 	.short	0x0008
        /*0024*/ 	.byte	0x00, 0xf0, 0x11, 0x00


	//----- nvinfo : EIATTR_KPARAM_INFO
	.align		4
.L_12:
        /*0028*/ 	.byte	0x04, 0x17
        /*002a*/ 	.short	(.L_14 - .L_13)
.L_13:
        /*002c*/ 	.word	0x00000000
        /*0030*/ 	.short	0x0000
        /*0032*/ 	.short	0x0000
        /*0034*/ 	.byte	0x00, 0xf5, 0x21, 0x00


	//----- nvinfo : EIATTR_SPARSE_MMA_MASK
	.align		4
.L_14:
        /*0038*/ 	.byte	0x03, 0x50
        /*003a*/ 	.short	0x0000


	//----- nvinfo : EIATTR_MAXREG_COUNT
	.align		4
        /*003c*/ 	.byte	0x03, 0x1b
        /*003e*/ 	.short	0x00ff


	//----- nvinfo : EIATTR_MERCURY_ISA_VERSION
	.align		4
        /*0040*/ 	.byte	0x03, 0x5f
        /*0042*/ 	.short	0x0101


	//----- nvinfo : EIATTR_UNUSED_LOAD_BYTE_OFFSET
	.align		4
        /*0044*/ 	.byte	0x04, 0x44
        /*0046*/ 	.short	(.L_16 - .L_15)


	//   ....[0]....
.L_15:
        /*0048*/ 	.word	0x000001b0
        /*004c*/ 	.word	0x00000007


	//----- nvinfo : EIATTR_VRC_CTA_INIT_COUNT
	.align		4
.L_16:
        /*0050*/ 	.byte	0x02, 0x4a
	.zero		1
	.zero		1


	//----- nvinfo : EIATTR_EXIT_INSTR_OFFSETS
	.align		4
        /*0054*/ 	.byte	0x04, 0x1c
        /*0056*/ 	.short	(.L_18 - .L_17)


	//   ....[0]....
.L_17:
        /*0058*/ 	.word	0x00000090


	//   ....[1]....
        /*005c*/ 	.word	0x00000140


	//   ....[2]....
        /*0060*/ 	.word	0x00001120


	//----- nvinfo : EIATTR_CRS_STACK_SIZE
	.align		4
.L_18:
        /*0064*/ 	.byte	0x04, 0x1e
        /*0066*/ 	.short	(.L_20 - .L_19)
.L_19:
        /*0068*/ 	.word	0x00000000


	//----- nvinfo : EIATTR_CBANK_PARAM_SIZE
	.align		4
.L_20:
        /*006c*/ 	.byte	0x03, 0x19
        /*006e*/ 	.short	0x0010


	//----- nvinfo : EIATTR_PARAM_CBANK
	.align		4
        /*0070*/ 	.byte	0x04, 0x0a
        /*0072*/ 	.short	(.L_22 - .L_21)
	.align		4
.L_21:
        /*0074*/ 	.word	index@(.nv.constant0._Z6kernelP6uchar4ii)
        /*0078*/ 	.short	0x0380
        /*007a*/ 	.short	0x0010


	//----- nvinfo : EIATTR_SW_WAR
	.align		4
.L_22:
        /*007c*/ 	.byte	0x04, 0x36
        /*007e*/ 	.short	(.L_24 - .L_23)
.L_23:
        /*0080*/ 	.word	0x00000008
.L_24:


//--------------------- .nv.callgraph             --------------------------
	.section	.nv.callgraph,"",@"SHT_CUDA_CALLGRAPH"
	.align	4
	.sectionentsize	8
	.align		4
        /*0000*/ 	.word	0x00000000
	.align		4
        /*0004*/ 	.word	0xffffffff
	.align		4
        /*0008*/ 	.word	0x00000000
	.align		4
        /*000c*/ 	.word	0xfffffffe
	.align		4
        /*0010*/ 	.word	0x00000000
	.align		4
        /*0014*/ 	.word	0xfffffffd
	.align		4
        /*0018*/ 	.word	0x00000000
	.align		4
        /*001c*/ 	.word	0xfffffffc


//--------------------- .nv.constant3             --------------------------
	.section	.nv.constant3,"a",@progbits
	.align	8
.nv.constant3:
	.type		dev_avg,@object
	.size		dev_avg,(.L_0 - dev_avg)
dev_avg:
	.zero		768
.L_0:


//--------------------- .text._Z6kernelP6uchar4ii --------------------------
	.section	.text._Z6kernelP6uchar4ii,"ax",@progbits
	.align	128
        .global         _Z6kernelP6uchar4ii
        .type           _Z6kernelP6uchar4ii,@function
        .size           _Z6kernelP6uchar4ii,(.L_x_9 - _Z6kernelP6uchar4ii)
        .other          _Z6kernelP6uchar4ii,@"STO_CUDA_ENTRY STV_DEFAULT"
_Z6kernelP6uchar4ii:
.text._Z6kernelP6uchar4ii:
[----:B------:R-:W-:Y:S01]  /*0000*/  LDC R1, c[0x0][0x37c] ;  /* 0x0000df00ff017b82 */ /* 0x000fe20000000800 */
[----:B------:R-:W0:Y:S01]  /*0010*/  S2R R3, SR_CTAID.X ;  /* 0x0000000000037919 */ /* 0x000e220000002500 */
[----:B------:R-:W0:Y:S01]  /*0020*/  LDCU UR4, c[0x0][0x360] ;  /* 0x00006c00ff0477ac */ /* 0x000e220008000800 */
[----:B------:R-:W0:Y:S01]  /*0030*/  S2R R0, SR_TID.X ;  /* 0x0000000000007919 */ /* 0x000e220000002100 */
[----:B------:R-:W1:Y:S01]  /*0040*/  LDCU UR6, c[0x0][0x388] ;  /* 0x00007100ff0677ac */ /* 0x000e620008000800 */
[----:B------:R-:W2:Y:S01]  /*0050*/  LDCU UR5, c[0x0][0x370] ;  /* 0x00006e00ff0577ac */ /* 0x000ea20008000800 */
[----:B0-----:R-:W-:Y:S01]  /*0060*/  IMAD R3, R3, UR4, R0 ;  /* 0x0000000403037c24 */ /* 0x001fe2000f8e0200 */
[----:B--2---:R-:W-:-:S04]  /*0070*/  UIMAD UR4, UR4, UR5, URZ ;  /* 0x00000005040472a4 */ /* 0x004fc8000f8e02ff */
[----:B-1----:R-:W-:-:S13]  /*0080*/  ISETP.GE.AND P0, PT, R3, UR6, PT ;  /* 0x0000000603007c0c */ /* 0x002fda000bf06270 */
[----:B------:R-:W-:Y:S05]  /*0090*/  @P0 EXIT ;  /* 0x000000000000094d */ /* 0x000fea0003800000 */
[----:B------:R-:W0:Y:S01]  /*00a0*/  LDCU UR5, c[0x0][0x38c] ;  /* 0x00007180ff0577ac */ /* 0x000e220008000800 */
[----:B------:R-:W1:Y:S01]  /*00b0*/  LDCU.64 UR10, c[0x0][0x358] ;  /* 0x00006b00ff0a77ac */ /* 0x000e620008000a00 */
[----:B0-----:R-:W-:-:S09]  /*00c0*/  UISETP.GT.AND UP0, UPT, UR5, URZ, UPT ;  /* 0x000000ff0500728c */ /* 0x001fd2000bf04270 */
[----:B-1----:R-:W-:Y:S05]  /*00d0*/  BRA.U UP0, `(.L_x_0) ;  /* 0x00000001001c7547 */ /* 0x002fea000b800000 */
[----:B------:R-:W0:Y:S02]  /*00e0*/  LDC.64 R6, c[0x0][0x380] ;  /* 0x0000e000ff067b82 */ /* 0x000e240000000a00 */
.L_x_1:
[----:B0-----:R-:W-:-:S04]  /*00f0*/  IMAD.WIDE R4, R3, 0x4, R6 ;  /* 0x0000000403047825 */ /* 0x001fc800078e0206 */
[----:B------:R-:W-:Y:S01]  /*0100*/  VIADD R3, R3, UR4 ;  /* 0x0000000403037c36 */ /* 0x000fe20008000000 */
[----:B------:R1:W-:Y:S04]  /*0110*/  STG.E.U8 desc[UR10][R4.64+0x3], RZ ;  /* 0x000003ff04007986 */ /* 0x0003e8000c10110a */
[----:B------:R-:W-:-:S13]  /*0120*/  ISETP.GE.AND P0, PT, R3, UR6, PT ;  /* 0x0000000603007c0c */ /* 0x000fda000bf06270 */
[----:B-1----:R-:W-:Y:S05]  /*0130*/  @!P0 BRA `(.L_x_1) ;  /* 0xfffffffc00ec8947 */ /* 0x002fea000383ffff */
[----:B------:R-:W-:Y:S05]  /*0140*/  EXIT ;  /* 0x000000000000794d */ /* 0x000fea0003800000 */
.L_x_0:
[----:B------:R-:W-:Y:S02]  /*0150*/  ULOP3.LUT UR6, UR5, 0x7, URZ, 0xc0, !UPT ;  /* 0x0000000705067892 */ /* 0x000fe4000f8ec0ff */
[----:B------:R-:W-:Y:S02]  /*0160*/  ULOP3.LUT UR7, UR5, 0x3, URZ, 0xc0, !UPT ;  /* 0x0000000305077892 */ /* 0x000fe4000f8ec0ff */
[----:B------:R-:W-:-:S12]  /*0170*/  ULOP3.LUT UR5, UR5, 0x7ffffff8, URZ, 0xc0, !UPT ;  /* 0x7ffffff805057892 */ /* 0x000fd8000f8ec0ff */
.L_x_7:
[----:B01----:R-:W0:Y:S08]  /*0180*/  LDC.64 R4, c[0x0][0x380] ;  /* 0x0000e000ff047b82 */ /* 0x003e300000000a00 */
[----:B------:R-:W1:Y:S01]  /*0190*/  LDC.64 R6, c[0x0][0x388] ;  /* 0x0000e200ff067b82 */ /* 0x000e620000000a00 */
[----:B0-----:R-:W-:-:S05]  /*01a0*/  IMAD.WIDE R4, R3, 0x4, R4 ;  /* 0x0000000403047825 */ /* 0x001fca00078e0204 */
[----:B--2---:R-:W2:Y:S01]  /*01b0*/  LDG.E R2, desc[UR10][R4.64] ;  /* 0x0000000a04027981 */ /* 0x004ea2000c1e1900 */
[----:B------:R-:W-:Y:S01]  /*01c0*/  VIADD R3, R3, UR4 ;  /* 0x0000000403037c36 */ /* 0x000fe20008000000 */
[----:B-1----:R-:W-:Y:S01]  /*01d0*/  ISETP.GE.U32.AND P1, PT, R7, 0x8, PT ;  /* 0x000000080700780c */ /* 0x002fe20003f26070 */
[----:B------:R-:W-:-:S03]  /*01e0*/  IMAD.MOV.U32 R0, RZ, RZ, RZ ;  /* 0x000000ffff007224 */ /* 0x000fc600078e00ff */
[----:B------:R-:W-:Y:S01]  /*01f0*/  ISETP.GE.AND P0, PT, R3, R6, PT ;  /* 0x000000060300720c */ /* 0x000fe20003f06270 */
[----:B------:R-:W-:Y:S02]  /*0200*/  IMAD.MOV.U32 R27, RZ, RZ, RZ ;  /* 0x000000ffff1b7224 */ /* 0x000fe400078e00ff */
[----:B------:R-:W-:Y:S02]  /*0210*/  IMAD.MOV.U32 R14, RZ, RZ, 0x0 ;  /* 0x00000000ff0e7424 */ /* 0x000fe400078e00ff */
[----:B------:R-:W-:Y:S01]  /*0220*/  IMAD.MOV.U32 R15, RZ, RZ, -0x100000 ;  /* 0xfff00000ff0f7424 */ /* 0x000fe200078e00ff */
[----:B--2---:R0:W1:Y:S08]  /*0230*/  I2F.F64.U8 R8, R2 ;  /* 0x0000000200087312 */ /* 0x0040700000001800 */
[----:B------:R0:W2:Y:S08]  /*0240*/  I2F.F64.U8 R10, R2.B1 ;  /* 0x10000002000a7312 */ /* 0x0000b00000001800 */
[----:B---3--:R0:W3:Y:S01]  /*0250*/  I2F.F64.U8 R12, R2.B2 ;  /* 0x20000002000c7312 */ /* 0x0080e20000001800 */
[----:B-1----:R-:W-:Y:S05]  /*0260*/  @!P1 BRA `(.L_x_2) ;  /* 0x0000000400e89947 */ /* 0x002fea0003800000 */
[----:B0-----:R-:W-:Y:S02]  /*0270*/  IMAD.MOV.U32 R2, RZ, RZ, RZ ;  /* 0x000000ffff027224 */ /* 0x001fe400078e00ff */
[----:B------:R-:W-:Y:S02]  /*0280*/  IMAD.MOV.U32 R0, RZ, RZ, 0x60 ;  /* 0x00000060ff007424 */ /* 0x000fe400078e00ff */
[----:B------:R-:W-:Y:S02]  /*0290*/  IMAD.MOV.U32 R27, RZ, RZ, RZ ;  /* 0x000000ffff1b7224 */ /* 0x000fe400078e00ff */
[----:B------:R-:W-:Y:S02]  /*02a0*/  IMAD.MOV.U32 R14, RZ, RZ, 0x0 ;  /* 0x00000000ff0e7424 */ /* 0x000fe400078e00ff */
[----:B------:R-:W-:-:S07]  /*02b0*/  IMAD.MOV.U32 R15, RZ, RZ, -0x100000 ;  /* 0xfff00000ff0f7424 */ /* 0x000fce00078e00ff */
.L_x_3:
[----:B------:R-:W2:Y:S08]  /*02c0*/  LDC.64 R20, c[0x3][R0+-0x58] ;  /* 0x00ffea0000147b82 */ /* 0x000eb00000000a00 */
[----:B------:R-:W0:Y:S08]  /*02d0*/  LDC.64 R18, c[0x3][R0+-0x60] ;  /* 0x00ffe80000127b82 */ /* 0x000e300000000a00 */
[----:B------:R-:W3:Y:S01]  /*02e0*/  LDC.64 R16, c[0x3][R0+-0x50] ;  /* 0x00ffec0000107b82 */ /* 0x000ee20000000a00 */
[----:B--2---:R-:W-:-:S02]  /*02f0*/  DADD R20, R10, -R20 ;  /* 0x000000000a147229 */ /* 0x004fc40000000814 */
[----:B0-----:R-:W-:-:S06]  /*0300*/  DADD R18, R8, -R18 ;  /* 0x0000000008127229 */ /* 0x001fcc0000000812 */
[----:B------:R-:W-:Y:S02]  /*0310*/  DMUL R22, R20, R20 ;  /* 0x0000001414167228 */ /* 0x000fe40000000000 */
[----:B---3--:R-:W-:-:S06]  /*0320*/  DADD R20, R12, -R16 ;  /* 0x000000000c147229 */ /* 0x008fcc0000000810 */
[----:B------:R-:W-:Y:S01]  /*0330*/  DFMA R22, R18, R18, R22 ;  /* 0x000000121216722b */ /* 0x000fe20000000016 */
[----:B------:R-:W0:Y:S07]  /*0340*/  LDC.64 R16, c[0x3][R0+-0x40] ;  /* 0x00fff00000107b82 */ /* 0x000e2e0000000a00 */
[----:B------:R-:W-:Y:S02]  /*0350*/  DFMA R20, R20, R20, R22 ;  /* 0x000000141414722b */ /* 0x000fe40000000016 */
[----:B------:R-:W1:Y:S06]  /*0360*/  LDC.64 R22, c[0x3][R0+-0x48] ;  /* 0x00ffee0000167b82 */ /* 0x000e6c0000000a00 */
[----:B------:R-:W-:-:S02]  /*0370*/  DADD R18, -RZ, -R20 ;  /* 0x00000000ff127229 */ /* 0x000fc40000000914 */
[----:B------:R-:W-:Y:S01]  /*0380*/  DSETP.GEU.AND P6, PT, R14, -R20, PT ;  /* 0x800000140e00722a */ /* 0x000fe20003fce000 */
[----:B------:R-:W2:Y:S05]  /*0390*/  LDC.64 R20, c[0x3][R0+-0x28] ;  /* 0x00fff60000147b82 */ /* 0x000eaa0000000a00 */
[----:B------:R-:W-:Y:S02]  /*03a0*/  SEL R27, R2, R27, !P6 ;  /* 0x0000001b021b7207 */ /* 0x000fe40007000000 */
[----:B------:R-:W-:Y:S02]  /*03b0*/  FSEL R24, R18, R14, !P6 ;  /* 0x0000000e12187208 */ /* 0x000fe40007000000 */
[----:B------:R-:W-:Y:S01]  /*03c0*/  FSEL R25, R19, R15, !P6 ;  /* 0x0000000f13197208 */ /* 0x000fe20007000000 */
[----:B0-----:R-:W-:Y:S01]  /*03d0*/  DADD R14, R10, -R16 ;  /* 0x000000000a0e7229 */ /* 0x001fe20000000810 */
[----:B------:R-:W0:Y:S01]  /*03e0*/  LDC.64 R18, c[0x3][R0+-0x38] ;  /* 0x00fff20000127b82 */ /* 0x000e220000000a00 */
[----:B-1----:R-:W-:-:S06]  /*03f0*/  DADD R22, R8, -R22 ;  /* 0x0000000008167229 */ /* 0x002fcc0000000816 */
[----:B------:R-:W-:Y:S01]  /*0400*/  DMUL R14, R14, R14 ;  /* 0x0000000e0e0e7228 */ /* 0x000fe20000000000 */
[----:B------:R-:W1:Y:S01]  /*0410*/  LDC.64 R16, c[0x3][R0+-0x30] ;  /* 0x00fff40000107b82 */ /* 0x000e620000000a00 */
[----:B--2---:R-:W-:-:S06]  /*0420*/  DADD R20, R10, -R20 ;  /* 0x000000000a147229 */ /* 0x004fcc0000000814 */
[----:B------:R-:W-:Y:S02]  /*0430*/  DFMA R22, R22, R22, R14 ;  /* 0x000000161616722b */ /* 0x000fe4000000000e */
[----:B------:R-:W2:Y:S01]  /*0440*/  LDC.64 R14, c[0x3][R0+-0x20] ;  /* 0x00fff800000e7b82 */ /* 0x000ea20000000a00 */
[----:B------:R-:W-:Y:S02]  /*0450*/  DMUL R20, R20, R20 ;  /* 0x0000001414147228 */ /* 0x000fe40000000000 */
[----:B0-----:R-:W-:Y:S02]  /*0460*/  DADD R18, R12, -R18 ;  /* 0x000000000c127229 */ /* 0x001fe40000000812 */
[----:B-1----:R-:W-:-:S06]  /*0470*/  DADD R16, R8, -R16 ;  /* 0x0000000008107229 */ /* 0x002fcc0000000810 */
[----:B------:R-:W-:Y:S02]  /*0480*/  DFMA R22, R18, R18, R22 ;  /* 0x000000121216722b */ /* 0x000fe40000000016 */
[----:B------:R-:W0:Y:S01]  /*0490*/  LDC.64 R18, c[0x3][R0+-0x10] ;  /* 0x00fffc0000127b82 */ /* 0x000e220000000a00 */
[----:B------:R-:W-:Y:S02]  /*04a0*/  DFMA R20, R16, R16, R20 ;  /* 0x000000101014722b */ /* 0x000fe40000000014 */
[----:B--2---:R-:W-:-:S05]  /*04b0*/  DADD R14, R12, -R14 ;  /* 0x000000000c0e7229 */ /* 0x004fca000000080e */
[----:B------:R-:W1:Y:S01]  /*04c0*/  LDC.64 R16, c[0x3][R0+-0x18] ;  /* 0x00fffa0000107b82 */ /* 0x000e620000000a00 */
[--C-:B------:R-:W-:Y:S02]  /*04d0*/  DSETP.GEU.AND P1, PT, R24, -R22.reuse, PT ;  /* 0x800000161800722a */ /* 0x100fe40003f2e000 */
[----:B------:R-:W-:Y:S02]  /*04e0*/  DADD R22, -RZ, -R22 ;  /* 0x00000000ff167229 */ /* 0x000fe40000000916 */
[----:B------:R-:W-:-:S03]  /*04f0*/  DFMA R20, R14, R14, R20 ;  /* 0x0000000e0e14722b */ /* 0x000fc60000000014 */
[----:B------:R-:W2:Y:S05]  /*0500*/  LDC.64 R14, c[0x3][R0+-0x8] ;  /* 0x00fffe00000e7b82 */ /* 0x000eaa0000000a00 */
[----:B------:R-:W-:Y:S02]  /*0510*/  FSEL R24, R22, R24, !P1 ;  /* 0x0000001816187208 */ /* 0x000fe40004800000 */
[----:B------:R-:W-:Y:S01]  /*0520*/  FSEL R25, R23, R25, !P1 ;  /* 0x0000001917197208 */ /* 0x000fe20004800000 */
[----:B0-----:R-:W-:Y:S01]  /*0530*/  DADD R18, R10, -R18 ;  /* 0x000000000a127229 */ /* 0x001fe20000000812 */
[----:B------:R-:W-:-:S04]  /*0540*/  @!P1 VIADD R27, R2, 0x1 ;  /* 0x00000001021b9836 */ /* 0x000fc80000000000 */
[--C-:B------:R-:W-:Y:S02]  /*0550*/  DSETP.GEU.AND P2, PT, R24, -R20.reuse, PT ;  /* 0x800000141800722a */ /* 0x100fe40003f4e000 */
[----:B------:R-:W-:Y:S02]  /*0560*/  DADD R20, -RZ, -R20 ;  /* 0x00000000ff147229 */ /* 0x000fe40000000914 */
[----:B------:R-:W-:Y:S02]  /*0570*/  DMUL R18, R18, R18 ;  /* 0x0000001212127228 */ /* 0x000fe40000000000 */
[----:B-1----:R-:W-:Y:S01]  /*0580*/  DADD R22, R8, -R16 ;  /* 0x0000000008167229 */ /* 0x002fe20000000810 */
[----:B------:R-:W0:Y:S01]  /*0590*/  LDC.64 R16, c[0x3][R0+0x8] ;  /* 0x00c0020000107b82 */ /* 0x000e220000000a00 */
[----:B--2---:R-:W-:-:S04]  /*05a0*/  DADD R14, R12, -R14 ;  /* 0x000000000c0e7229 */ /* 0x004fc8000000080e */
[----:B------:R-:W-:Y:S02]  /*05b0*/  FSEL R24, R20, R24, !P2 ;  /* 0x0000001814187208 */ /* 0x000fe40005000000 */
[----:B------:R-:W-:Y:S01]  /*05c0*/  DFMA R22, R22, R22, R18 ;  /* 0x000000161616722b */ /* 0x000fe20000000012 */
[----:B------:R-:W-:Y:S01]  /*05d0*/  FSEL R25, R21, R25, !P2 ;  /* 0x0000001915197208 */ /* 0x000fe20005000000 */
[----:B------:R-:W1:Y:S01]  /*05e0*/  LDC.64 R18, c[0x3][R0] ;  /* 0x00c0000000127b82 */ /* 0x000e620000000a00 */
[----:B------:R-:W-:-:S05]  /*05f0*/  @!P2 VIADD R27, R2, 0x2 ;  /* 0x00000002021ba836 */ /* 0x000fca0000000000 */
[----:B------:R-:W-:Y:S02]  /*0600*/  DFMA R22, R14, R14, R22 ;  /* 0x0000000e0e16722b */ /* 0x000fe40000000016 */
[----:B------:R-:W2:Y:S06]  /*0610*/  LDC.64 R14, c[0x3][R0+0x10] ;  /* 0x00c00400000e7b82 */ /* 0x000eac0000000a00 */
[----:B------:R-:W-:Y:S02]  /*0620*/  DSETP.GEU.AND P3, PT, R24, -R22, PT ;  /* 0x800000161800722a */ /* 0x000fe40003f6e000 */
[----:B0-----:R-:W-:Y:S01]  /*0630*/  DADD R16, R10, -R16 ;  /* 0x000000000a107229 */ /* 0x001fe20000000810 */
[----:B------:R-:W0:Y:S01]  /*0640*/  LDC.64 R20, c[0x3][R0+0x20] ;  /* 0x00c0080000147b82 */ /* 0x000e220000000a00 */
[----:B------:R-:W-:-:S02]  /*0650*/  DADD R22, -RZ, -R22 ;  /* 0x00000000ff167229 */ /* 0x000fc40000000916 */
[----:B-1----:R-:W-:-:S04]  /*0660*/  DADD R18, R8, -R18 ;  /* 0x0000000008127229 */ /* 0x002fc80000000812 */
[----:B------:R-:W-:-:S04]  /*0670*/  DMUL R16, R16, R16 ;  /* 0x0000001010107228 */ /* 0x000fc80000000000 */
[----:B------:R-:W-:Y:S01]  /*0680*/  FSEL R22, R22, R24, !P3 ;  /* 0x0000001816167208 */ /* 0x000fe20005800000 */
[----:B------:R-:W-:Y:S01]  /*0690*/  @!P3 VIADD R27, R2, 0x3 ;  /* 0x00000003021bb836 */ /* 0x000fe20000000000 */
[----:B------:R-:W-:Y:S01]  /*06a0*/  FSEL R23, R23, R25, !P3 ;  /* 0x0000001917177208 */ /* 0x000fe20005800000 */
[----:B--2---:R-:W-:Y:S02]  /*06b0*/  DADD R14, R12, -R14 ;  /* 0x000000000c0e7229 */ /* 0x004fe4000000080e */
[----:B------:R-:W-:Y:S01]  /*06c0*/  DFMA R16, R18, R18, R16 ;  /* 0x000000121210722b */ /* 0x000fe20000000010 */
[----:B------:R-:W1:Y:S01]  /*06d0*/  LDC.64 R18, c[0x3][R0+0x18] ;  /* 0x00c0060000127b82 */ /* 0x000e620000000a00 */
[----:B0-----:R-:W-:-:S06]  /*06e0*/  DADD R20, R10, -R20 ;  /* 0x000000000a147229 */ /* 0x001fcc0000000814 */
[----:B------:R-:W-:Y:S01]  /*06f0*/  DFMA R16, R14, R14, R16 ;  /* 0x0000000e0e10722b */ /* 0x000fe20000000010 */
[----:B------:R-:W0:Y:S01]  /*0700*/  LDC.64 R14, c[0x3][R0+0x28] ;  /* 0x00c00a00000e7b82 */ /* 0x000e220000000a00 */
[----:B------:R-:W-:-:S06]  /*0710*/  DMUL R24, R20, R20 ;  /* 0x0000001414187228 */ /* 0x000fcc0000000000 */
[--C-:B------:R-:W-:Y:S01]  /*0720*/  DSETP.GEU.AND P4, PT, R22, -R16.reuse, PT ;  /* 0x800000101600722a */ /* 0x100fe20003f8e000 */
[----:B------:R-:W2:Y:S01]  /*0730*/  LDC.64 R20, c[0x3][R0+0x38] ;  /* 0x00c00e0000147b82 */ /* 0x000ea20000000a00 */
[----:B------:R-:W-:Y:S02]  /*0740*/  DADD R16, -RZ, -R16 ;  /* 0x00000000ff107229 */ /* 0x000fe40000000910 */
[----:B-1----:R-:W-:-:S08]  /*0750*/  DADD R18, R8, -R18 ;  /* 0x0000000008127229 */ /* 0x002fd00000000812 */
[----:B------:R-:W-:Y:S02]  /*0760*/  FSEL R16, R16, R22, !P4 ;  /* 0x0000001610107208 */ /* 0x000fe40006000000 */
[----:B------:R-:W-:Y:S01]  /*0770*/  @!P4 VIADD R27, R2, 0x4 ;  /* 0x00000004021bc836 */ /* 0x000fe20000000000 */
[----:B------:R-:W-:Y:S01]  /*0780*/  FSEL R17, R17, R23, !P4 ;  /* 0x0000001711117208 */ /* 0x000fe20006000000 */
[----:B------:R-:W-:Y:S01]  /*0790*/  DFMA R18, R18, R18, R24 ;  /* 0x000000121212722b */ /* 0x000fe20000000018 */
[----:B------:R-:W1:Y:S01]  /*07a0*/  LDC.64 R24, c[0x3][R0+0x30] ;  /* 0x00c00c0000187b82 */ /* 0x000e620000000a00 */
[----:B0-----:R-:W-:Y:S02]  /*07b0*/  DADD R14, R12, -R14 ;  /* 0x000000000c0e7229 */ /* 0x001fe4000000080e */
[----:B--2---:R-:W-:-:S06]  /*07c0*/  DADD R20, R10, -R20 ;  /* 0x000000000a147229 */ /* 0x004fcc0000000814 */
[----:B------:R-:W-:Y:S01]  /*07d0*/  DFMA R14, R14, R14, R18 ;  /* 0x0000000e0e0e722b */ /* 0x000fe20000000012 */
[----:B------:R-:W0:Y:S01]  /*07e0*/  LDC.64 R18, c[0x3][R0+0x40] ;  /* 0x00c0100000127b82 */ /* 0x000e220000000a00 */
[----:B------:R-:W-:-:S06]  /*07f0*/  DMUL R20, R20, R20 ;  /* 0x0000001414147228 */ /* 0x000fcc0000000000 */
[--C-:B------:R-:W-:Y:S02]  /*0800*/  DSETP.GEU.AND P5, PT, R16, -R14.reuse, PT ;  /* 0x8000000e1000722a */ /* 0x100fe40003fae000 */
[----:B------:R-:W-:Y:S02]  /*0810*/  DADD R14, -RZ, -R14 ;  /* 0x00000000ff0e7229 */ /* 0x000fe4000000090e */
[----:B-1----:R-:W-:-:S08]  /*0820*/  DADD R24, R8, -R24 ;  /* 0x0000000008187229 */ /* 0x002fd00000000818 */
[----:B------:R-:W-:Y:S02]  /*0830*/  FSEL R14, R14, R16, !P5 ;  /* 0x000000100e0e7208 */ /* 0x000fe40006800000 */
[----:B------:R-:W-:Y:S01]  /*0840*/  FSEL R15, R15, R17, !P5 ;  /* 0x000000110f0f7208 */ /* 0x000fe20006800000 */
[----:B------:R-:W-:Y:S01]  /*0850*/  DFMA R20, R24, R24, R20 ;  /* 0x000000181814722b */ /* 0x000fe20000000014 */
[----:B------:R-:W-:Y:S01]  /*0860*/  @!P5 VIADD R27, R2, 0x5 ;  /* 0x00000005021bd836 */ /* 0x000fe20000000000 */
[----:B------:R-:W1:Y:S01]  /*0870*/  LDC.64 R24, c[0x3][R0+0x50] ;  /* 0x00c0140000187b82 */ /* 0x000e620000000a00 */
[----:B0-----:R-:W-:-:S07]  /*0880*/  DADD R22, R12, -R18 ;  /* 0x000000000c167229 */ /* 0x001fce0000000812 */
[----:B------:R0:W2:Y:S01]  /*0890*/  LDC.64 R18, c[0x3][R0+0x48] ;  /* 0x00c0120000127b82 */ /* 0x0000a20000000a00 */
[----:B------:R-:W-:-:S07]  /*08a0*/  DFMA R20, R22, R22, R20 ;  /* 0x000000161614722b */ /* 0x000fce0000000014 */
[----:B------:R0:W3:Y:S01]  /*08b0*/  LDC.64 R22, c[0x3][R0+0x58] ;  /* 0x00c0160000167b82 */ /* 0x0000e20000000a00 */
[--C-:B------:R-:W-:Y:S02]  /*08c0*/  DADD R16, -RZ, -R20.reuse ;  /* 0x00000000ff107229 */ /* 0x100fe40000000914 */
[----:B------:R-:W-:Y:S02]  /*08d0*/  DSETP.GEU.AND P6, PT, R14, -R20, PT ;  /* 0x800000140e00722a */ /* 0x000fe40003fce000 */
[----:B-1----:R-:W-:Y:S01]  /*08e0*/  DADD R24, R10, -R24 ;  /* 0x000000000a187229 */ /* 0x002fe20000000818 */
[----:B0-----:R-:W-:-:S05]  /*08f0*/  VIADD R0, R0, 0xc0 ;  /* 0x000000c000007836 */ /* 0x001fca0000000000 */
[----:B------:R-:W-:Y:S02]  /*0900*/  FSEL R14, R16, R14, !P6 ;  /* 0x0000000e100e7208 */ /* 0x000fe40007000000 */
[----:B------:R-:W-:Y:S01]  /*0910*/  FSEL R15, R17, R15, !P6 ;  /* 0x0000000f110f7208 */ /* 0x000fe20007000000 */
[----:B--2---:R-:W-:-:S03]  /*0920*/  DADD R18, R8, -R18 ;  /* 0x0000000008127229 */ /* 0x004fc60000000812 */
[----:B------:R-:W-:Y:S01]  /*0930*/  @!P6 VIADD R27, R2, 0x6 ;  /* 0x00000006021be836 */ /* 0x000fe20000000000 */
[----:B------:R-:W-:Y:S02]  /*0940*/  DMUL R24, R24, R24 ;  /* 0x0000001818187228 */ /* 0x000fe40000000000 */
[----:B---3--:R-:W-:-:S06]  /*0950*/  DADD R22, R12, -R22 ;  /* 0x000000000c167229 */ /* 0x008fcc0000000816 */
[----:B------:R-:W-:-:S08]  /*0960*/  DFMA R24, R18, R18, R24 ;  /* 0x000000121218722b */ /* 0x000fd00000000018 */
[----:B------:R-:W-:-:S08]  /*0970*/  DFMA R24, R22, R22, R24 ;  /* 0x000000161618722b */ /* 0x000fd00000000018 */
[--C-:B------:R-:W-:Y:S02]  /*0980*/  DSETP.GEU.AND P1, PT, R14, -R24.reuse, PT ;  /* 0x800000180e00722a */ /* 0x100fe40003f2e000 */
[----:B------:R-:W-:-:S10]  /*0990*/  DADD R24, -RZ, -R24 ;  /* 0x00000000ff187229 */ /* 0x000fd40000000918 */
[----:B------:R-:W-:Y:S02]  /*09a0*/  FSEL R14, R24, R14, !P1 ;  /* 0x0000000e180e7208 */ /* 0x000fe40004800000 */
[C---:B------:R-:W-:Y:S01]  /*09b0*/  @!P1 VIADD R27, R2.reuse, 0x7 ;  /* 0x00000007021b9836 */ /* 0x040fe20000000000 */
[----:B------:R-:W-:Y:S01]  /*09c0*/  FSEL R15, R25, R15, !P1 ;  /* 0x0000000f190f7208 */ /* 0x000fe20004800000 */
[----:B------:R-:W-:-:S05]  /*09d0*/  VIADD R2, R2, 0x8 ;  /* 0x0000000802027836 */ /* 0x000fca0000000000 */
[----:B------:R-:W-:-:S13]  /*09e0*/  ISETP.NE.AND P2, PT, R2, UR5, PT ;  /* 0x0000000502007c0c */ /* 0x000fda000bf45270 */
[----:B------:R-:W-:Y:S05]  /*09f0*/  @P2 BRA `(.L_x_3) ;  /* 0xfffffff800302947 */ /* 0x000fea000383ffff */
[----:B------:R-:W-:-:S07]  /*0a00*/  IMAD.U32 R0, RZ, RZ, UR5 ;  /* 0x00000005ff007e24 */ /* 0x000fce000f8e00ff */
.L_x_2:
[----:B------:R-:W-:-:S09]  /*0a10*/  UISETP.NE.AND UP0, UPT, UR6, URZ, UPT ;  /* 0x000000ff0600728c */ /* 0x000fd2000bf05270 */
[----:B------:R-:W-:Y:S05]  /*0a20*/  BRA.U !UP0, `(.L_x_4) ;  /* 0x0000000508b47547 */ /* 0x000fea000b800000 */
[----:B------:R-:W-:Y:S02]  /*0a30*/  UIADD3 UR8, UPT, UPT, UR6, -0x1, URZ ;  /* 0xffffffff06087890 */ /* 0x000fe4000fffe0ff */
[----:B------:R-:W-:Y:S02]  /*0a40*/  UISETP.NE.AND UP1, UPT, UR7, URZ, UPT ;  /* 0x000000ff0700728c */ /* 0x000fe4000bf25270 */
[----:B------:R-:W-:-:S09]  /*0a50*/  UISETP.GE.U32.AND UP0, UPT, UR8, 0x3, UPT ;  /* 0x000000030800788c */ /* 0x000fd2000bf06070 */
[----:B------:R-:W-:Y:S05]  /*0a60*/  BRA.U !UP0, `(.L_x_5) ;  /* 0x0000000108e87547 */ /* 0x000fea000b800000 */
[----:B0-----:R-:W-:-:S04]  /*0a70*/  IMAD R2, R0, 0x18, RZ ;  /* 0x0000001800027824 */ /* 0x001fc800078e02ff */
[----:B------:R-:W2:Y:S08]  /*0a80*/  LDC.64 R20, c[0x3][R2+0x8] ;  /* 0x00c0020002147b82 */ /* 0x000eb00000000a00 */
[----:B------:R-:W0:Y:S08]  /*0a90*/  LDC.64 R18, c[0x3][R2] ;  /* 0x00c0000002127b82 */ /* 0x000e300000000a00 */
[----:B------:R-:W3:Y:S01]  /*0aa0*/  LDC.64 R16, c[0x3][R2+0x10] ;  /* 0x00c0040002107b82 */ /* 0x000ee20000000a00 */
[----:B--2---:R-:W-:-:S07]  /*0ab0*/  DADD R20, R10, -R20 ;  /* 0x000000000a147229 */ /* 0x004fce0000000814 */
[----:B------:R-:W1:Y:S01]  /*0ac0*/  LDC.64 R22, c[0x3][R2+0x20] ;  /* 0x00c0080002167b82 */ /* 0x000e620000000a00 */
[----:B0-----:R-:W-:Y:S02]  /*0ad0*/  DADD R18, R8, -R18 ;  /* 0x0000000008127229 */ /* 0x001fe40000000812 */
[----:B------:R-:W-:Y:S02]  /*0ae0*/  DMUL R20, R20, R20 ;  /* 0x0000001414147228 */ /* 0x000fe40000000000 */
[----:B---3--:R-:W-:-:S06]  /*0af0*/  DADD R16, R12, -R16 ;  /* 0x000000000c107229 */ /* 0x008fcc0000000810 */
[----:B------:R-:W-:Y:S01]  /*0b00*/  DFMA R20, R18, R18, R20 ;  /* 0x000000121214722b */ /* 0x000fe20000000014 */
[----:B------:R-:W0:Y:S01]  /*0b10*/  LDC.64 R18, c[0x3][R2+0x18] ;  /* 0x00c0060002127b82 */ /* 0x000e220000000a00 */
[----:B-1----:R-:W-:-:S06]  /*0b20*/  DADD R22, R10, -R22 ;  /* 0x000000000a167229 */ /* 0x002fcc0000000816 */
[----:B------:R-:W-:Y:S01]  /*0b30*/  DFMA R20, R16, R16, R20 ;  /* 0x000000101014722b */ /* 0x000fe20000000014 */
[----:B------:R-:W1:Y:S01]  /*0b40*/  LDC.64 R16, c[0x3][R2+0x38] ;  /* 0x00c00e0002107b82 */ /* 0x000e620000000a00 */
[----:B------:R-:W-:-:S06]  /*0b50*/  DMUL R22, R22, R22 ;  /* 0x0000001616167228 */ /* 0x000fcc0000000000 */
[--C-:B------:R-:W-:Y:S02]  /*0b60*/  DADD R24, -RZ, -R20.reuse ;  /* 0x00000000ff187229 */ /* 0x100fe40000000914 */
[----:B------:R-:W-:Y:S01]  /*0b70*/  DSETP.GEU.AND P1, PT, R14, -R20, PT ;  /* 0x800000140e00722a */ /* 0x000fe20003f2e000 */
[----:B------:R-:W2:Y:S05]  /*0b80*/  LDC.64 R20, c[0x3][R2+0x28] ;  /* 0x00c00a0002147b82 */ /* 0x000eaa0000000a00 */
[----:B------:R-:W-:Y:S01]  /*0b90*/  SEL R27, R0, R27, !P1 ;  /* 0x0000001b001b7207 */ /* 0x000fe20004800000 */
[----:B0-----:R-:W-:Y:S01]  /*0ba0*/  DADD R18, R8, -R18 ;  /* 0x0000000008127229 */ /* 0x001fe20000000812 */
[----:B------:R-:W-:-:S02]  /*0bb0*/  FSEL R14, R24, R14, !P1 ;  /* 0x0000000e180e7208 */ /* 0x000fc40004800000 */
[----:B------:R-:W-:Y:S02]  /*0bc0*/  FSEL R15, R25, R15, !P1 ;  /* 0x0000000f190f7208 */ /* 0x000fe40004800000 */
[----:B------:R-:W0:Y:S03]  /*0bd0*/  LDC.64 R24, c[0x3][R2+0x30] ;  /* 0x00c00c0002187b82 */ /* 0x000e260000000a00 */
[----:B------:R-:W-:Y:S02]  /*0be0*/  DFMA R22, R18, R18, R22 ;  /* 0x000000121216722b */ /* 0x000fe40000000016 */
[----:B-1----:R-:W-:-:S03]  /*0bf0*/  DADD R16, R10, -R16 ;  /* 0x000000000a107229 */ /* 0x002fc60000000810 */
[----:B------:R-:W1:Y:S01]  /*0c00*/  LDC.64 R18, c[0x3][R2+0x40] ;  /* 0x00c0100002127b82 */ /* 0x000e620000000a00 */
[----:B--2---:R-:W-:-:S08]  /*0c10*/  DADD R20, R12, -R20 ;  /* 0x000000000c147229 */ /* 0x004fd00000000814 */
[----:B------:R-:W-:Y:S02]  /*0c20*/  DFMA R22, R20, R20, R22 ;  /* 0x000000141416722b */ /* 0x000fe40000000016 */
[----:B------:R-:W-:Y:S02]  /*0c30*/  DMUL R20, R16, R16 ;  /* 0x0000001010147228 */ /* 0x000fe40000000000 */
[----:B0-----:R-:W-:Y:S01]  /*0c40*/  DADD R24, R8, -R24 ;  /* 0x0000000008187229 */ /* 0x001fe20000000818 */
[----:B------:R-:W0:Y:S03]  /*0c50*/  LDC.64 R16, c[0x3][R2+0x50] ;  /* 0x00c0140002107b82 */ /* 0x000e260000000a00 */
[----:B------:R-:W-:Y:S02]  /*0c60*/  DSETP.GEU.AND P2, PT, R14, -R22, PT ;  /* 0x800000160e00722a */ /* 0x000fe40003f4e000 */
[----:B-1----:R-:W-:-:S02]  /*0c70*/  DADD R18, R12, -R18 ;  /* 0x000000000c127229 */ /* 0x002fc40000000812 */
[----:B------:R-:W-:Y:S01]  /*0c80*/  DFMA R24, R24, R24, R20 ;  /* 0x000000181818722b */ /* 0x000fe20000000014 */
[----:B------:R-:W1:Y:S01]  /*0c90*/  LDC.64 R20, c[0x3][R2+0x48] ;  /* 0x00c0120002147b82 */ /* 0x000e620000000a00 */
[----:B------:R-:W-:-:S06]  /*0ca0*/  DADD R22, -RZ, -R22 ;  /* 0x00000000ff167229 */ /* 0x000fcc0000000916 */
[----:B------:R-:W-:Y:S01]  /*0cb0*/  DFMA R24, R18, R18, R24 ;  /* 0x000000121218722b */ /* 0x000fe20000000018 */
[----:B------:R-:W2:Y:S01]  /*0cc0*/  LDC.64 R18, c[0x3][R2+0x58] ;  /* 0x00c0160002127b82 */ /* 0x000ea20000000a00 */
[----:B------:R-:W-:Y:S02]  /*0cd0*/  @!P2 VIADD R27, R0, 0x1 ;  /* 0x00000001001ba836 */ /* 0x000fe40000000000 */
[----:B------:R-:W-:Y:S02]  /*0ce0*/  FSEL R14, R22, R14, !P2 ;  /* 0x0000000e160e7208 */ /* 0x000fe40005000000 */
[----:B------:R-:W-:Y:S01]  /*0cf0*/  FSEL R15, R23, R15, !P2 ;  /* 0x0000000f170f7208 */ /* 0x000fe20005000000 */
[----:B0-----:R-:W-:-:S05]  /*0d00*/  DADD R16, R10, -R16 ;  /* 0x000000000a107229 */ /* 0x001fca0000000810 */
[----:B------:R-:W-:-:S03]  /*0d10*/  DSETP.GEU.AND P3, PT, R14, -R24, PT ;  /* 0x800000180e00722a */ /* 0x000fc60003f6e000 */
[----:B------:R-:W-:Y:S02]  /*0d20*/  DMUL R16, R16, R16 ;  /* 0x0000001010107228 */ /* 0x000fe40000000000 */
[----:B-1----:R-:W-:Y:S02]  /*0d30*/  DADD R20, R8, -R20 ;  /* 0x0000000008147229 */ /* 0x002fe40000000814 */
[----:B--2---:R-:W-:-:S07]  /*0d40*/  DADD R18, R12, -R18 ;  /* 0x000000000c127229 */ /* 0x004fce0000000812 */
[----:B------:R-:W-:Y:S01]  /*0d50*/  @!P3 VIADD R27, R0, 0x2 ;  /* 0x00000002001bb836 */ /* 0x000fe20000000000 */
[----:B------:R-:W-:Y:S02]  /*0d60*/  DFMA R20, R20, R20, R16 ;  /* 0x000000141414722b */ /* 0x000fe40000000010 */
[----:B------:R-:W-:-:S06]  /*0d70*/  DADD R16, -RZ, -R24 ;  /* 0x00000000ff107229 */ /* 0x000fcc0000000918 */
[----:B------:R-:W-:-:S04]  /*0d80*/  DFMA R20, R18, R18, R20 ;  /* 0x000000121214722b */ /* 0x000fc80000000014 */
[----:B------:R-:W-:Y:S02]  /*0d90*/  FSEL R14, R16, R14, !P3 ;  /* 0x0000000e100e7208 */ /* 0x000fe40005800000 */
[----:B------:R-:W-:-:S06]  /*0da0*/  FSEL R15, R17, R15, !P3 ;  /* 0x0000000f110f7208 */ /* 0x000fcc0005800000 */
[--C-:B------:R-:W-:Y:S02]  /*0db0*/  DSETP.GEU.AND P4, PT, R14, -R20.reuse, PT ;  /* 0x800000140e00722a */ /* 0x100fe40003f8e000 */
[----:B------:R-:W-:-:S10]  /*0dc0*/  DADD R20, -RZ, -R20 ;  /* 0x00000000ff147229 */ /* 0x000fd40000000914 */
[----:B------:R-:W-:Y:S02]  /*0dd0*/  FSEL R14, R20, R14, !P4 ;  /* 0x0000000e140e7208 */ /* 0x000fe40006000000 */
[C---:B------:R-:W-:Y:S01]  /*0de0*/  @!P4 VIADD R27, R0.reuse, 0x3 ;  /* 0x00000003001bc836 */ /* 0x040fe20000000000 */
[----:B------:R-:W-:Y:S01]  /*0df0*/  FSEL R15, R21, R15, !P4 ;  /* 0x0000000f150f7208 */ /* 0x000fe20006000000 */
[----:B------:R-:W-:-:S07]  /*0e00*/  VIADD R0, R0, 0x4 ;  /* 0x0000000400007836 */ /* 0x000fce0000000000 */
.L_x_5:
[----:B------:R-:W-:Y:S05]  /*0e10*/  BRA.U !UP1, `(.L_x_4) ;  /* 0x0000000109b87547 */ /* 0x000fea000b800000 */
[----:B------:R-:W-:Y:S01]  /*0e20*/  UISETP.NE.AND UP0, UPT, UR7, 0x1, UPT ;  /* 0x000000010700788c */ /* 0x000fe2000bf05270 */
[----:B------:R-:W-:-:S08]  /*0e30*/  LOP3.LUT P1, RZ, R7, 0x1, RZ, 0xc0, !PT ;  /* 0x0000000107ff7812 */ /* 0x000fd0000782c0ff */
[----:B------:R-:W-:Y:S05]  /*0e40*/  BRA.U !UP0, `(.L_x_6) ;  /* 0x0000000108787547 */ /* 0x000fea000b800000 */
[----:B0-----:R-:W-:-:S04]  /*0e50*/  IMAD R2, R0, 0x18, RZ ;  /* 0x0000001800027824 */ /* 0x001fc800078e02ff */
[----:B------:R-:W2:Y:S08]  /*0e60*/  LDC.64 R22, c[0x3][R2+0x8] ;  /* 0x00c0020002167b82 */ /* 0x000eb00000000a00 */
[----:B------:R-:W0:Y:S08]  /*0e70*/  LDC.64 R20, c[0x3][R2] ;  /* 0x00c0000002147b82 */ /* 0x000e300000000a00 */
[----:B------:R-:W3:Y:S08]  /*0e80*/  LDC.64 R6, c[0x3][R2+0x10] ;  /* 0x00c0040002067b82 */ /* 0x000ef00000000a00 */
[----:B------:R-:W1:Y:S01]  /*0e90*/  LDC.64 R18, c[0x3][R2+0x20] ;  /* 0x00c0080002127b82 */ /* 0x000e620000000a00 */
[----:B--2---:R-:W-:-:S07]  /*0ea0*/  DADD R22, R10, -R22 ;  /* 0x000000000a167229 */ /* 0x004fce0000000816 */
[----:B------:R-:W2:Y:S01]  /*0eb0*/  LDC.64 R16, c[0x3][R2+0x18] ;  /* 0x00c0060002107b82 */ /* 0x000ea20000000a00 */
[----:B0-----:R-:W-:Y:S02]  /*0ec0*/  DADD R20, R8, -R20 ;  /* 0x0000000008147229 */ /* 0x001fe40000000814 */
[----:B------:R-:W-:-:S05]  /*0ed0*/  DMUL R22, R22, R22 ;  /* 0x0000001616167228 */ /* 0x000fca0000000000 */
[----:B------:R-:W0:Y:S01]  /*0ee0*/  LDC.64 R24, c[0x3][R2+0x28] ;  /* 0x00c00a0002187b82 */ /* 0x000e220000000a00 */
[----:B---3--:R-:W-:Y:S02]  /*0ef0*/  DADD R6, R12, -R6 ;  /* 0x000000000c067229 */ /* 0x008fe40000000806 */
[----:B------:R-:W-:Y:S02]  /*0f00*/  DFMA R22, R20, R20, R22 ;  /* 0x000000141416722b */ /* 0x000fe40000000016 */
[----:B-1----:R-:W-:-:S06]  /*0f10*/  DADD R18, R10, -R18 ;  /* 0x000000000a127229 */ /* 0x002fcc0000000812 */
[----:B------:R-:W-:Y:S02]  /*0f20*/  DFMA R22, R6, R6, R22 ;  /* 0x000000060616722b */ /* 0x000fe40000000016 */
[----:B--2---:R-:W-:Y:S02]  /*0f30*/  DADD R16, R8, -R16 ;  /* 0x0000000008107229 */ /* 0x004fe40000000810 */
[----:B------:R-:W-:-:S04]  /*0f40*/  DMUL R18, R18, R18 ;  /* 0x0000001212127228 */ /* 0x000fc80000000000 */
[--C-:B------:R-:W-:Y:S02]  /*0f50*/  DADD R6, -RZ, -R22.reuse ;  /* 0x00000000ff067229 */ /* 0x100fe40000000916 */
[----:B------:R-:W-:Y:S02]  /*0f60*/  DSETP.GEU.AND P2, PT, R14, -R22, PT ;  /* 0x800000160e00722a */ /* 0x000fe40003f4e000 */
[----:B0-----:R-:W-:Y:S02]  /*0f70*/  DADD R24, R12, -R24 ;  /* 0x000000000c187229 */ /* 0x001fe40000000818 */
[----:B------:R-:W-:Y:S02]  /*0f80*/  DFMA R18, R16, R16, R18 ;  /* 0x000000101012722b */ /* 0x000fe40000000012 */
[----:B------:R-:W-:Y:S02]  /*0f90*/  SEL R27, R0, R27, !P2 ;  /* 0x0000001b001b7207 */ /* 0x000fe40005000000 */
[----:B------:R-:W-:-:S02]  /*0fa0*/  FSEL R6, R6, R14, !P2 ;  /* 0x0000000e06067208 */ /* 0x000fc40005000000 */
[----:B------:R-:W-:Y:S02]  /*0fb0*/  FSEL R7, R7, R15, !P2 ;  /* 0x0000000f07077208 */ /* 0x000fe40005000000 */
[----:B------:R-:W-:-:S08]  /*0fc0*/  DFMA R18, R24, R24, R18 ;  /* 0x000000181812722b */ /* 0x000fd00000000012 */
[--C-:B------:R-:W-:Y:S02]  /*0fd0*/  DSETP.GEU.AND P3, PT, R6, -R18.reuse, PT ;  /* 0x800000120600722a */ /* 0x100fe40003f6e000 */
[----:B------:R-:W-:-:S10]  /*0fe0*/  DADD R18, -RZ, -R18 ;  /* 0x00000000ff127229 */ /* 0x000fd40000000912 */
[----:B------:R-:W-:Y:S02]  /*0ff0*/  FSEL R14, R18, R6, !P3 ;  /* 0x00000006120e7208 */ /* 0x000fe40005800000 */
[C---:B------:R-:W-:Y:S01]  /*1000*/  @!P3 VIADD R27, R0.reuse, 0x1 ;  /* 0x00000001001bb836 */ /* 0x040fe20000000000 */
[----:B------:R-:W-:Y:S01]  /*1010*/  FSEL R15, R19, R7, !P3 ;  /* 0x00000007130f7208 */ /* 0x000fe20005800000 */
[----:B------:R-:W-:-:S07]  /*1020*/  VIADD R0, R0, 0x2 ;  /* 0x0000000200007836 */ /* 0x000fce0000000000 */
.L_x_6:
[----:B------:R-:W-:Y:S05]  /*1030*/  @!P1 BRA `(.L_x_4) ;  /* 0x0000000000309947 */ /* 0x000fea0003800000 */
[----:B0-----:R-:W-:-:S04]  /*1040*/  IMAD R2, R0, 0x18, RZ ;  /* 0x0000001800027824 */ /* 0x001fc800078e02ff */
[----:B------:R-:W2:Y:S08]  /*1050*/  LDC.64 R16, c[0x3][R2+0x8] ;  /* 0x00c0020002107b82 */ /* 0x000eb00000000a00 */
[----:B------:R-:W0:Y:S08]  /*1060*/  LDC.64 R6, c[0x3][R2] ;  /* 0x00c0000002067b82 */ /* 0x000e300000000a00 */
[----:B------:R-:W3:Y:S01]  /*1070*/  LDC.64 R18, c[0x3][R2+0x10] ;  /* 0x00c0040002127b82 */ /* 0x000ee20000000a00 */
[----:B--2---:R-:W-:-:S02]  /*1080*/  DADD R16, R10, -R16 ;  /* 0x000000000a107229 */ /* 0x004fc40000000810 */
[----:B0-----:R-:W-:-:S06]  /*1090*/  DADD R6, R8, -R6 ;  /* 0x0000000008067229 */ /* 0x001fcc0000000806 */
[----:B------:R-:W-:Y:S02]  /*10a0*/  DMUL R16, R16, R16 ;  /* 0x0000001010107228 */ /* 0x000fe40000000000 */
[----:B---3--:R-:W-:-:S06]  /*10b0*/  DADD R18, R12, -R18 ;  /* 0x000000000c127229 */ /* 0x008fcc0000000812 */
[----:B------:R-:W-:-:S08]  /*10c0*/  DFMA R16, R6, R6, R16 ;  /* 0x000000060610722b */ /* 0x000fd00000000010 */
[----:B------:R-:W-:-:S08]  /*10d0*/  DFMA R16, R18, R18, R16 ;  /* 0x000000121210722b */ /* 0x000fd00000000010 */
[----:B------:R-:W-:-:S06]  /*10e0*/  DSETP.GEU.AND P1, PT, R14, -R16, PT ;  /* 0x800000100e00722a */ /* 0x000fcc0003f2e000 */
[----:B------:R-:W-:-:S08]  /*10f0*/  SEL R27, R0, R27, !P1 ;  /* 0x0000001b001b7207 */ /* 0x000fd00004800000 */
.L_x_4:
[----:B------:R1:W-:Y:S01]  /*1100*/  STG.E.U8 desc[UR10][R4.64+0x3], R27 ;  /* 0x0000031b04007986 */ /* 0x0003e2000c10110a */
[----:B------:R-:W-:Y:S05]  /*1110*/  @!P0 BRA `(.L_x_7) ;  /* 0xfffffff000188947 */ /* 0x000fea000383ffff */
[----:B------:R-:W-:Y:S05]  /*1120*/  EXIT ;  /* 0x000000000000794d */ /* 0x000fea0003800000 */
.L_x_8:
[----:B------:R-:W-:-:S00]  /*1130*/  BRA `(.L_x_8) ;  /* 0xfffffffc00fc7947 */ /* 0x000fc0000383ffff */
[----:B------:R-:W-:-:S00]  /*1140*/  NOP ;  /* 0x0000000000007918 */ /* 0x000fc00000000000 */
        /* <DEDUP_REMOVED lines=11> */
.L_x_9:


//--------------------- .nv.shared.reserved.0     --------------------------
	.section	.nv.shared.reserved.0,"aw",@nobits
	.weak		__nv_reservedSMEM_offset_0_alias
	.size		__nv_reservedSMEM_offset_0_alias, 0, 64
	.other		__nv_reservedSMEM_offset_0_alias,@"STO_CUDA_RESERVED_SHARED STV_DEFAULT"
__nv_reservedSMEM_offset_0_alias:
	.zero		0
	.zero		64


//--------------------- .nv.constant0._Z6kernelP6uchar4ii --------------------------
	.section	.nv.constant0._Z6kernelP6uchar4ii,"a",@progbits
	.sectionflags	@""
	.align	4
.nv.constant0._Z6kernelP6uchar4ii:
	.zero		912


//--------------------- SYMBOLS --------------------------

	.type		.nv.reservedSmem.offset0,@object
	.size		.nv.reservedSmem.offset0,0x4
